//
// Generated by NVIDIA NVVM Compiler
//
// Compiler Build ID: CL-36424714
// Cuda compilation tools, release 13.0, V13.0.88
// Based on NVVM 20.0.0
//

.version 9.0
.target sm_100
.address_size 64

	// .globl	_ZN4sail2cu15cuda_add_kernelEPKiS2_Pii

.visible .entry _ZN4sail2cu15cuda_add_kernelEPKiS2_Pii(
	.param .u64 .ptr .align 1 _ZN4sail2cu15cuda_add_kernelEPKiS2_Pii_param_0,
	.param .u64 .ptr .align 1 _ZN4sail2cu15cuda_add_kernelEPKiS2_Pii_param_1,
	.param .u64 .ptr .align 1 _ZN4sail2cu15cuda_add_kernelEPKiS2_Pii_param_2,
	.param .u32 _ZN4sail2cu15cuda_add_kernelEPKiS2_Pii_param_3
)
{
	.reg .pred 	%p<2>;
	.reg .b32 	%r<9>;
	.reg .b64 	%rd<11>;

	ld.param.u64 	%rd1, [_ZN4sail2cu15cuda_add_kernelEPKiS2_Pii_param_0];
	ld.param.u64 	%rd2, [_ZN4sail2cu15cuda_add_kernelEPKiS2_Pii_param_1];
	ld.param.u64 	%rd3, [_ZN4sail2cu15cuda_add_kernelEPKiS2_Pii_param_2];
	ld.param.u32 	%r2, [_ZN4sail2cu15cuda_add_kernelEPKiS2_Pii_param_3];
	mov.u32 	%r3, %ctaid.x;
	mov.u32 	%r4, %ntid.x;
	mov.u32 	%r5, %tid.x;
	mad.lo.s32 	%r1, %r3, %r4, %r5;
	setp.ge.s32 	%p1, %r1, %r2;
	@%p1 bra 	$L__BB0_2;
	cvta.to.global.u64 	%rd4, %rd1;
	cvta.to.global.u64 	%rd5, %rd2;
	cvta.to.global.u64 	%rd6, %rd3;
	mul.wide.s32 	%rd7, %r1, 4;
	add.s64 	%rd8, %rd4, %rd7;
	ld.global.u32 	%r6, [%rd8];
	add.s64 	%rd9, %rd5, %rd7;
	ld.global.u32 	%r7, [%rd9];
	add.s32 	%r8, %r7, %r6;
	add.s64 	%rd10, %rd6, %rd7;
	st.global.u32 	[%rd10], %r8;
$L__BB0_2:
	ret;

}


// ===== COMPILED SASS (sm_100) =====

	.target	sm_100

	.elftype	@"ET_EXEC"


//--------------------- .note.nv.tkinfo           --------------------------
	.section	.note.nv.tkinfo,"",@"SHT_NOTE"
	.sectionflags	@"SHF_NOTE_NV_TKINFO"
	.tkinfo
        /*0018*/ 	.word	0x00000002
        /*0030*/ 	.string	""
        /*0030*/ 	.string	"ptxas"
        /*0030*/ 	.string	"Cuda compilation tools, release 13.0, V13.0.88"
        /*0030*/ 	.string	"Build cuda_13.0.r13.0/compiler.36424714_0"
        /*0030*/ 	.string	"-arch sm_100 -m 64 "



//--------------------- .note.nv.cuinfo           --------------------------
	.section	.note.nv.cuinfo,"",@"SHT_NOTE"
	.sectionflags	@"SHF_NOTE_NV_CUINFO"
        /*0018*/ 	.short	0x0002
        /*001a*/ 	.short	0x0064
        /*001c*/ 	.short	0x0082
	.zero		2


//--------------------- .nv.info                  --------------------------
	.section	.nv.info,"",@"SHT_CUDA_INFO"
	.align	4


	//----- nvinfo : EIATTR_REGCOUNT
	.align		4
        /*0000*/ 	.byte	0x04, 0x2f
        /*0002*/ 	.short	(.L_1 - .L_0)
	.align		4
.L_0:
        /*0004*/ 	.word	index@(_ZN4sail2cu15cuda_add_kernelEPKiS2_Pii)
        /*0008*/ 	.word	0x0000000c


	//----- nvinfo : EIATTR_FRAME_SIZE
	.align		4
.L_1:
        /*000c*/ 	.byte	0x04, 0x11
        /*000e*/ 	.short	(.L_3 - .L_2)
	.align		4
.L_2:
        /*0010*/ 	.word	index@(_ZN4sail2cu15cuda_add_kernelEPKiS2_Pii)
        /*0014*/ 	.word	0x00000000


	//----- nvinfo : EIATTR_MIN_STACK_SIZE
	.align		4
.L_3:
        /*0018*/ 	.byte	0x04, 0x12
        /*001a*/ 	.short	(.L_5 - .L_4)
	.align		4
.L_4:
        /*001c*/ 	.word	index@(_ZN4sail2cu15cuda_add_kernelEPKiS2_Pii)
        /*0020*/ 	.word	0x00000000
.L_5:


//--------------------- .nv.compat                --------------------------
	.section	.nv.compat,"",@"SHT_CUDA_COMPAT_INFO"
	.align	4
        /*0000*/ 	.byte	0x02, 0x09, 0x00, 0x00, 0x02, 0x02, 0x01, 0x00, 0x02, 0x05, 0x05, 0x00, 0x03, 0x07, 0x01, 0x01
        /*0010*/ 	.byte	0x02, 0x03, 0x00, 0x00, 0x02, 0x06, 0x01, 0x00, 0x04, 0x0b, 0x08, 0x00, 0x09, 0x00, 0x00, 0x00
        /*0020*/ 	.byte	0x00, 0x00, 0x00, 0x00


//--------------------- .nv.info._ZN4sail2cu15cuda_add_kernelEPKiS2_Pii --------------------------
	.section	.nv.info._ZN4sail2cu15cuda_add_kernelEPKiS2_Pii,"",@"SHT_CUDA_INFO"
	.sectionflags	@""
	.align	4


	//----- nvinfo : EIATTR_CUDA_API_VERSION
	.align		4
        /*0000*/ 	.byte	0x04, 0x37
        /*0002*/ 	.short	(.L_7 - .L_6)
.L_6:
        /*0004*/ 	.word	0x00000082


	//----- nvinfo : EIATTR_KPARAM_INFO
	.align		4
.L_7:
        /*0008*/ 	.byte	0x04, 0x17
        /*000a*/ 	.short	(.L_9 - .L_8)
.L_8:
        /*000c*/ 	.word	0x00000000
        /*0010*/ 	.short	0x0003
        /*0012*/ 	.short	0x0018
        /*0014*/ 	.byte	0x00, 0xf0, 0x11, 0x00


	//----- nvinfo : EIATTR_KPARAM_INFO
	.align		4
.L_9:
        /*0018*/ 	.byte	0x04, 0x17
        /*001a*/ 	.short	(.L_11 - .L_10)
.L_10:
        /*001c*/ 	.word	0x00000000
        /*0020*/ 	.short	0x0002
        /*0022*/ 	.short	0x0010
        /*0024*/ 	.byte	0x00, 0xf5, 0x21, 0x00


	//----- nvinfo : EIATTR_KPARAM_INFO
	.align		4
.L_11:
        /*0028*/ 	.byte	0x04, 0x17
        /*002a*/ 	.short	(.L_13 - .L_12)
.L_12:
        /*002c*/ 	.word	0x00000000
        /*0030*/ 	.short	0x0001
        /*0032*/ 	.short	0x0008
        /*0034*/ 	.byte	0x00, 0xf5, 0x21, 0x00


	//----- nvinfo : EIATTR_KPARAM_INFO
	.align		4
.L_13:
        /*0038*/ 	.byte	0x04, 0x17
        /*003a*/ 	.short	(.L_15 - .L_14)
.L_14:
        /*003c*/ 	.word	0x00000000
        /*0040*/ 	.short	0x0000
        /*0042*/ 	.short	0x0000
        /*0044*/ 	.byte	0x00, 0xf5, 0x21, 0x00


	//----- nvinfo : EIATTR_SPARSE_MMA_MASK
	.align		4
.L_15:
        /*0048*/ 	.byte	0x03, 0x50
        /*004a*/ 	.short	0x0000


	//----- nvinfo : EIATTR_MAXREG_COUNT
	.align		4
        /*004c*/ 	.byte	0x03, 0x1b
        /*004e*/ 	.short	0x00ff


	//----- nvinfo : EIATTR_MERCURY_ISA_VERSION
	.align		4
        /*0050*/ 	.byte	0x03, 0x5f
        /*0052*/ 	.short	0x0101


	//----- nvinfo : EIATTR_VRC_CTA_INIT_COUNT
	.align		4
        /*0054*/ 	.byte	0x02, 0x4a
	.zero		1
	.zero		1


	//----- nvinfo : EIATTR_EXIT_INSTR_OFFSETS
	.align		4
        /*0058*/ 	.byte	0x04, 0x1c
        /*005a*/ 	.short	(.L_17 - .L_16)


	//   ....[0]....
.L_16:
        /*005c*/ 	.word	0x00000070


	//   ....[1]....
        /*0060*/ 	.word	0x00000130


	//----- nvinfo : EIATTR_CBANK_PARAM_SIZE
	.align		4
.L_17:
        /*0064*/ 	.byte	0x03, 0x19
        /*0066*/ 	.short	0x001c


	//----- nvinfo : EIATTR_PARAM_CBANK
	.align		4
        /*0068*/ 	.byte	0x04, 0x0a
        /*006a*/ 	.short	(.L_19 - .L_18)
	.align		4
.L_18:
        /*006c*/ 	.word	index@(.nv.constant0._ZN4sail2cu15cuda_add_kernelEPKiS2_Pii)
        /*0070*/ 	.short	0x0380
        /*0072*/ 	.short	0x001c


	//----- nvinfo : EIATTR_SW_WAR
	.align		4
.L_19:
        /*0074*/ 	.byte	0x04, 0x36
        /*0076*/ 	.short	(.L_21 - .L_20)
.L_20:
        /*0078*/ 	.word	0x00000008
.L_21:


//--------------------- .nv.callgraph             --------------------------
	.section	.nv.callgraph,"",@"SHT_CUDA_CALLGRAPH"
	.align	4
	.sectionentsize	8
	.align		4
        /*0000*/ 	.word	0x00000000
	.align		4
        /*0004*/ 	.word	0xffffffff
	.align		4
        /*0008*/ 	.word	0x00000000
	.align		4
        /*000c*/ 	.word	0xfffffffe
	.align		4
        /*0010*/ 	.word	0x00000000
	.align		4
        /*0014*/ 	.word	0xfffffffd
	.align		4
        /*0018*/ 	.word	0x00000000
	.align		4
        /*001c*/ 	.word	0xfffffffc


//--------------------- .text._ZN4sail2cu15cuda_add_kernelEPKiS2_Pii --------------------------
	.section	.text._ZN4sail2cu15cuda_add_kernelEPKiS2_Pii,"ax",@progbits
	.align	128
        .global         _ZN4sail2cu15cuda_add_kernelEPKiS2_Pii
        .type           _ZN4sail2cu15cuda_add_kernelEPKiS2_Pii,@function
        .size           _ZN4sail2cu15cuda_add_kernelEPKiS2_Pii,(.L_x_1 - _ZN4sail2cu15cuda_add_kernelEPKiS2_Pii)
        .other          _ZN4sail2cu15cuda_add_kernelEPKiS2_Pii,@"STO_CUDA_ENTRY STV_DEFAULT"
_ZN4sail2cu15cuda_add_kernelEPKiS2_Pii:
.text._ZN4sail2cu15cuda_add_kernelEPKiS2_Pii:
[----:B------:R-:W-:Y:S01]  /*0000*/  LDC R1, c[0x0][0x37c] ;  /* 0x0000df00ff017b82 */ /* 0x000fe20000000800 */
[----:B------:R-:W0:Y:S07]  /*0010*/  S2R R0, SR_TID.X ;  /* 0x0000000000007919 */ /* 0x000e2e0000002100 */
[----:B------:R-:W0:Y:S01]  /*0020*/  S2UR UR4, SR_CTAID.X ;  /* 0x00000000000479c3 */ /* 0x000e220000002500 */
[----:B------:R-:W1:Y:S07]  /*0030*/  LDCU UR5, c[0x0][0x398] ;  /* 0x00007300ff0577ac */ /* 0x000e6e0008000800 */
[----:B------:R-:W0:Y:S02]  /*0040*/  LDC R9, c[0x0][0x360] ;  /* 0x0000d800ff097b82 */ /* 0x000e240000000800 */
[----:B0-----:R-:W-:-:S05]  /*0050*/  IMAD R9, R9, UR4, R0 ;  /* 0x0000000409097c24 */ /* 0x001fca000f8e0200 */
[----:B-1----:R-:W-:-:S13]  /*0060*/  ISETP.GE.AND P0, PT, R9, UR5, PT ;  /* 0x0000000509007c0c */ /* 0x002fda000bf06270 */
[----:B------:R-:W-:Y:S05]  /*0070*/  @P0 EXIT ;  /* 0x000000000000094d */ /* 0x000fea0003800000 */
[----:B------:R-:W0:Y:S01]  /*0080*/  LDC.64 R2, c[0x0][0x380] ;  /* 0x0000e000ff027b82 */ /* 0x000e220000000a00 */
[----:B------:R-:W1:Y:S07]  /*0090*/  LDCU.64 UR4, c[0x0][0x358] ;  /* 0x00006b00ff0477ac */ /* 0x000e6e0008000a00 */
[----:B------:R-:W2:Y:S08]  /*00a0*/  LDC.64 R4, c[0x0][0x388] ;  /* 0x0000e200ff047b82 */ /* 0x000eb00000000a00 */
[----:B------:R-:W3:Y:S01]  /*00b0*/  LDC.64 R6, c[0x0][0x390] ;  /* 0x0000e400ff067b82 */ /* 0x000ee20000000a00 */
[----:B0-----:R-:W-:-:S06]  /*00c0*/  IMAD.WIDE R2, R9, 0x4, R2 ;  /* 0x0000000409027825 */ /* 0x001fcc00078e0202 */
[----:B-1----:R-:W4:Y:S01]  /*00d0*/  LDG.E R2, desc[UR4][R2.64] ;  /* 0x0000000402027981 */ /* 0x002f22000c1e1900 */
[----:B--2---:R-:W-:-:S06]  /*00e0*/  IMAD.WIDE R4, R9, 0x4, R4 ;  /* 0x0000000409047825 */ /* 0x004fcc00078e0204 */
[----:B------:R-:W4:Y:S01]  /*00f0*/  LDG.E R5, desc[UR4][R4.64] ;  /* 0x0000000404057981 */ /* 0x000f22000c1e1900 */
[----:B---3--:R-:W-:Y:S01]  /*0100*/  IMAD.WIDE R6, R9, 0x4, R6 ;  /* 0x0000000409067825 */ /* 0x008fe200078e0206 */
[----:B----4-:R-:W-:-:S05]  /*0110*/  IADD3 R9, PT, PT, R2, R5, RZ ;  /* 0x0000000502097210 */ /* 0x010fca0007ffe0ff */
[----:B------:R-:W-:Y:S01]  /*0120*/  STG.E desc[UR4][R6.64], R9 ;  /* 0x0000000906007986 */ /* 0x000fe2000c101904 */
[----:B------:R-:W-:Y:S05]  /*0130*/  EXIT ;  /* 0x000000000000794d */ /* 0x000fea0003800000 */
.L_x_0:
[----:B------:R-:W-:-:S00]  /*0140*/  BRA `(.L_x_0) ;  /* 0xfffffffc00fc7947 */ /* 0x000fc0000383ffff */
[----:B------:R-:W-:-:S00]  /*0150*/  NOP ;  /* 0x0000000000007918 */ /* 0x000fc00000000000 */
        /* <DEDUP_REMOVED lines=10> */
.L_x_1:


//--------------------- .nv.shared.reserved.0     --------------------------
	.section	.nv.shared.reserved.0,"aw",@nobits
	.weak		__nv_reservedSMEM_offset_0_alias
	.size		__nv_reservedSMEM_offset_0_alias, 0, 64
	.other		__nv_reservedSMEM_offset_0_alias,@"STO_CUDA_RESERVED_SHARED STV_DEFAULT"
__nv_reservedSMEM_offset_0_alias:
	.zero		0
	.zero		64


//--------------------- .nv.constant0._ZN4sail2cu15cuda_add_kernelEPKiS2_Pii --------------------------
	.section	.nv.constant0._ZN4sail2cu15cuda_add_kernelEPKiS2_Pii,"a",@progbits
	.sectionflags	@""
	.align	4
.nv.constant0._ZN4sail2cu15cuda_add_kernelEPKiS2_Pii:
	.zero		924


//--------------------- SYMBOLS --------------------------

	.type		.nv.reservedSmem.offset0,@object
	.size		.nv.reservedSmem.offset0,0x4
